//
// Generated by NVIDIA NVVM Compiler
//
// Compiler Build ID: CL-36424714
// Cuda compilation tools, release 13.0, V13.0.88
// Based on NVVM 20.0.0
//

.version 9.0
.target sm_100
.address_size 64

	// .globl	add_output_bias

.visible .entry add_output_bias(
	.param .u64 .ptr .align 1 add_output_bias_param_0,
	.param .u64 .ptr .align 1 add_output_bias_param_1,
	.param .u64 .ptr .align 1 add_output_bias_param_2,
	.param .u32 add_output_bias_param_3,
	.param .u32 add_output_bias_param_4,
	.param .u32 add_output_bias_param_5
)
{
	.reg .pred 	%p<2>;
	.reg .b32 	%r<15>;
	.reg .b32 	%f<6>;
	.reg .b64 	%rd<12>;

	ld.param.u64 	%rd1, [add_output_bias_param_0];
	ld.param.u64 	%rd2, [add_output_bias_param_1];
	ld.param.u64 	%rd3, [add_output_bias_param_2];
	ld.param.u32 	%r4, [add_output_bias_param_3];
	ld.param.u32 	%r2, [add_output_bias_param_4];
	ld.param.u32 	%r3, [add_output_bias_param_5];
	mov.u32 	%r5, %ctaid.x;
	mov.u32 	%r6, %ctaid.y;
	mov.u32 	%r7, %nctaid.x;
	mad.lo.s32 	%r8, %r6, %r7, %r5;
	mov.u32 	%r9, %ntid.x;
	mov.u32 	%r10, %tid.x;
	mad.lo.s32 	%r1, %r8, %r9, %r10;
	mul.lo.s32 	%r11, %r2, %r4;
	mul.lo.s32 	%r12, %r11, %r3;
	setp.ge.s32 	%p1, %r1, %r12;
	@%p1 bra 	$L__BB0_2;
	cvta.to.global.u64 	%rd4, %rd2;
	cvta.to.global.u64 	%rd5, %rd3;
	cvta.to.global.u64 	%rd6, %rd1;
	div.s32 	%r13, %r1, %r3;
	rem.s32 	%r14, %r13, %r2;
	mul.wide.s32 	%rd7, %r1, 4;
	add.s64 	%rd8, %rd4, %rd7;
	ld.global.f32 	%f1, [%rd8];
	mul.wide.s32 	%rd9, %r14, 4;
	add.s64 	%rd10, %rd5, %rd9;
	ld.global.f32 	%f2, [%rd10];
	add.f32 	%f3, %f1, %f2;
	add.s64 	%rd11, %rd6, %rd7;
	ld.global.f32 	%f4, [%rd11];
	add.f32 	%f5, %f4, %f3;
	st.global.f32 	[%rd11], %f5;
$L__BB0_2:
	ret;

}
	// .globl	add_output
.visible .entry add_output(
	.param .u64 .ptr .align 1 add_output_param_0,
	.param .u64 .ptr .align 1 add_output_param_1,
	.param .u32 add_output_param_2,
	.param .u32 add_output_param_3,
	.param .u32 add_output_param_4
)
{
	.reg .pred 	%p<2>;
	.reg .b32 	%r<13>;
	.reg .b32 	%f<4>;
	.reg .b64 	%rd<8>;

	ld.param.u64 	%rd1, [add_output_param_0];
	ld.param.u64 	%rd2, [add_output_param_1];
	ld.param.u32 	%r2, [add_output_param_2];
	ld.param.u32 	%r3, [add_output_param_3];
	ld.param.u32 	%r4, [add_output_param_4];
	mov.u32 	%r5, %ctaid.x;
	mov.u32 	%r6, %ctaid.y;
	mov.u32 	%r7, %nctaid.x;
	mad.lo.s32 	%r8, %r6, %r7, %r5;
	mov.u32 	%r9, %ntid.x;
	mov.u32 	%r10, %tid.x;
	mad.lo.s32 	%r1, %r8, %r9, %r10;
	mul.lo.s32 	%r11, %r3, %r2;
	mul.lo.s32 	%r12, %r11, %r4;
	setp.ge.s32 	%p1, %r1, %r12;
	@%p1 bra 	$L__BB1_2;
	cvta.to.global.u64 	%rd3, %rd2;
	cvta.to.global.u64 	%rd4, %rd1;
	mul.wide.s32 	%rd5, %r1, 4;
	add.s64 	%rd6, %rd3, %rd5;
	ld.global.f32 	%f1, [%rd6];
	add.s64 	%rd7, %rd4, %rd5;
	ld.global.f32 	%f2, [%rd7];
	add.f32 	%f3, %f1, %f2;
	st.global.f32 	[%rd7], %f3;
$L__BB1_2:
	ret;

}
	// .globl	add_bias
.visible .entry add_bias(
	.param .u64 .ptr .align 1 add_bias_param_0,
	.param .u64 .ptr .align 1 add_bias_param_1,
	.param .u32 add_bias_param_2,
	.param .u32 add_bias_param_3,
	.param .u32 add_bias_param_4
)
{
	.reg .pred 	%p<2>;
	.reg .b32 	%r<15>;
	.reg .b32 	%f<4>;
	.reg .b64 	%rd<9>;

	ld.param.u64 	%rd1, [add_bias_param_0];
	ld.param.u64 	%rd2, [add_bias_param_1];
	ld.param.u32 	%r4, [add_bias_param_2];
	ld.param.u32 	%r2, [add_bias_param_3];
	ld.param.u32 	%r3, [add_bias_param_4];
	mov.u32 	%r5, %ctaid.x;
	mov.u32 	%r6, %ctaid.y;
	mov.u32 	%r7, %nctaid.x;
	mad.lo.s32 	%r8, %r6, %r7, %r5;
	mov.u32 	%r9, %ntid.x;
	mov.u32 	%r10, %tid.x;
	mad.lo.s32 	%r1, %r8, %r9, %r10;
	mul.lo.s32 	%r11, %r2, %r4;
	mul.lo.s32 	%r12, %r11, %r3;
	setp.ge.s32 	%p1, %r1, %r12;
	@%p1 bra 	$L__BB2_2;
	cvta.to.global.u64 	%rd3, %rd2;
	cvta.to.global.u64 	%rd4, %rd1;
	div.s32 	%r13, %r1, %r3;
	rem.s32 	%r14, %r13, %r2;
	mul.wide.s32 	%rd5, %r14, 4;
	add.s64 	%rd6, %rd3, %rd5;
	ld.global.f32 	%f1, [%rd6];
	mul.wide.s32 	%rd7, %r1, 4;
	add.s64 	%rd8, %rd4, %rd7;
	ld.global.f32 	%f2, [%rd8];
	add.f32 	%f3, %f1, %f2;
	st.global.f32 	[%rd8], %f3;
$L__BB2_2:
	ret;

}


// ===== COMPILED SASS (sm_100) =====

	.target	sm_100

	.elftype	@"ET_EXEC"


//--------------------- .note.nv.tkinfo           --------------------------
	.section	.note.nv.tkinfo,"",@"SHT_NOTE"
	.sectionflags	@"SHF_NOTE_NV_TKINFO"
	.tkinfo
        /*0018*/ 	.word	0x00000002
        /*0030*/ 	.string	""
        /*0030*/ 	.string	"ptxas"
        /*0030*/ 	.string	"Cuda compilation tools, release 13.0, V13.0.88"
        /*0030*/ 	.string	"Build cuda_13.0.r13.0/compiler.36424714_0"
        /*0030*/ 	.string	"-arch sm_100 -m 64 "



//--------------------- .note.nv.cuinfo           --------------------------
	.section	.note.nv.cuinfo,"",@"SHT_NOTE"
	.sectionflags	@"SHF_NOTE_NV_CUINFO"
        /*0018*/ 	.short	0x0002
        /*001a*/ 	.short	0x0064
        /*001c*/ 	.short	0x0082
	.zero		2


//--------------------- .nv.info                  --------------------------
	.section	.nv.info,"",@"SHT_CUDA_INFO"
	.align	4


	//----- nvinfo : EIATTR_REGCOUNT
	.align		4
        /*0000*/ 	.byte	0x04, 0x2f
        /*0002*/ 	.short	(.L_1 - .L_0)
	.align		4
.L_0:
        /*0004*/ 	.word	index@(add_output_bias)
        /*0008*/ 	.word	0x0000000e


	//----- nvinfo : EIATTR_FRAME_SIZE
	.align		4
.L_1:
        /*000c*/ 	.byte	0x04, 0x11
        /*000e*/ 	.short	(.L_3 - .L_2)
	.align		4
.L_2:
        /*0010*/ 	.word	index@(add_output_bias)
        /*0014*/ 	.word	0x00000000


	//----- nvinfo : EIATTR_REGCOUNT
	.align		4
.L_3:
        /*0018*/ 	.byte	0x04, 0x2f
        /*001a*/ 	.short	(.L_5 - .L_4)
	.align		4
.L_4:
        /*001c*/ 	.word	index@(add_output)
        /*0020*/ 	.word	0x0000000a


	//----- nvinfo : EIATTR_FRAME_SIZE
	.align		4
.L_5:
        /*0024*/ 	.byte	0x04, 0x11
        /*0026*/ 	.short	(.L_7 - .L_6)
	.align		4
.L_6:
        /*0028*/ 	.word	index@(add_output)
        /*002c*/ 	.word	0x00000000


	//----- nvinfo : EIATTR_REGCOUNT
	.align		4
.L_7:
        /*0030*/ 	.byte	0x04, 0x2f
        /*0032*/ 	.short	(.L_9 - .L_8)
	.align		4
.L_8:
        /*0034*/ 	.word	index@(add_bias)
        /*0038*/ 	.word	0x0000000e


	//----- nvinfo : EIATTR_FRAME_SIZE
	.align		4
.L_9:
        /*003c*/ 	.byte	0x04, 0x11
        /*003e*/ 	.short	(.L_11 - .L_10)
	.align		4
.L_10:
        /*0040*/ 	.word	index@(add_bias)
        /*0044*/ 	.word	0x00000000


	//----- nvinfo : EIATTR_MIN_STACK_SIZE
	.align		4
.L_11:
        /*0048*/ 	.byte	0x04, 0x12
        /*004a*/ 	.short	(.L_13 - .L_12)
	.align		4
.L_12:
        /*004c*/ 	.word	index@(add_bias)
        /*0050*/ 	.word	0x00000000


	//----- nvinfo : EIATTR_MIN_STACK_SIZE
	.align		4
.L_13:
        /*0054*/ 	.byte	0x04, 0x12
        /*0056*/ 	.short	(.L_15 - .L_14)
	.align		4
.L_14:
        /*0058*/ 	.word	index@(add_output)
        /*005c*/ 	.word	0x00000000


	//----- nvinfo : EIATTR_MIN_STACK_SIZE
	.align		4
.L_15:
        /*0060*/ 	.byte	0x04, 0x12
        /*0062*/ 	.short	(.L_17 - .L_16)
	.align		4
.L_16:
        /*0064*/ 	.word	index@(add_output_bias)
        /*0068*/ 	.word	0x00000000
.L_17:


//--------------------- .nv.compat                --------------------------
	.section	.nv.compat,"",@"SHT_CUDA_COMPAT_INFO"
	.align	4
        /*0000*/ 	.byte	0x02, 0x09, 0x00, 0x00, 0x02, 0x02, 0x01, 0x00, 0x02, 0x05, 0x05, 0x00, 0x03, 0x07, 0x01, 0x01
        /*0010*/ 	.byte	0x02, 0x03, 0x00, 0x00, 0x02, 0x06, 0x01, 0x00, 0x04, 0x0b, 0x08, 0x00, 0x09, 0x00, 0x00, 0x00
        /*0020*/ 	.byte	0x00, 0x00, 0x00, 0x00


//--------------------- .nv.info.add_bias         --------------------------
	.section	.nv.info.add_bias,"",@"SHT_CUDA_INFO"
	.sectionflags	@""
	.align	4


	//----- nvinfo : EIATTR_CUDA_API_VERSION
	.align		4
        /*0000*/ 	.byte	0x04, 0x37
        /*0002*/ 	.short	(.L_19 - .L_18)
.L_18:
        /*0004*/ 	.word	0x00000082


	//----- nvinfo : EIATTR_KPARAM_INFO
	.align		4
.L_19:
        /*0008*/ 	.byte	0x04, 0x17
        /*000a*/ 	.short	(.L_21 - .L_20)
.L_20:
        /*000c*/ 	.word	0x00000000
        /*0010*/ 	.short	0x0004
        /*0012*/ 	.short	0x0018
        /*0014*/ 	.byte	0x00, 0xf0, 0x11, 0x00


	//----- nvinfo : EIATTR_KPARAM_INFO
	.align		4
.L_21:
        /*0018*/ 	.byte	0x04, 0x17
        /*001a*/ 	.short	(.L_23 - .L_22)
.L_22:
        /*001c*/ 	.word	0x00000000
        /*0020*/ 	.short	0x0003
        /*0022*/ 	.short	0x0014
        /*0024*/ 	.byte	0x00, 0xf0, 0x11, 0x00


	//----- nvinfo : EIATTR_KPARAM_INFO
	.align		4
.L_23:
        /*0028*/ 	.byte	0x04, 0x17
        /*002a*/ 	.short	(.L_25 - .L_24)
.L_24:
        /*002c*/ 	.word	0x00000000
        /*0030*/ 	.short	0x0002
        /*0032*/ 	.short	0x0010
        /*0034*/ 	.byte	0x00, 0xf0, 0x11, 0x00


	//----- nvinfo : EIATTR_KPARAM_INFO
	.align		4
.L_25:
        /*0038*/ 	.byte	0x04, 0x17
        /*003a*/ 	.short	(.L_27 - .L_26)
.L_26:
        /*003c*/ 	.word	0x00000000
        /*0040*/ 	.short	0x0001
        /*0042*/ 	.short	0x0008
        /*0044*/ 	.byte	0x00, 0xf5, 0x21, 0x00


	//----- nvinfo : EIATTR_KPARAM_INFO
	.align		4
.L_27:
        /*0048*/ 	.byte	0x04, 0x17
        /*004a*/ 	.short	(.L_29 - .L_28)
.L_28:
        /*004c*/ 	.word	0x00000000
        /*0050*/ 	.short	0x0000
        /*0052*/ 	.short	0x0000
        /*0054*/ 	.byte	0x00, 0xf5, 0x21, 0x00


	//----- nvinfo : EIATTR_SPARSE_MMA_MASK
	.align		4
.L_29:
        /*0058*/ 	.byte	0x03, 0x50
        /*005a*/ 	.short	0x0000


	//----- nvinfo : EIATTR_MAXREG_COUNT
	.align		4
        /*005c*/ 	.byte	0x03, 0x1b
        /*005e*/ 	.short	0x00ff


	//----- nvinfo : EIATTR_MERCURY_ISA_VERSION
	.align		4
        /*0060*/ 	.byte	0x03, 0x5f
        /*0062*/ 	.short	0x0101


	//----- nvinfo : EIATTR_VRC_CTA_INIT_COUNT
	.align		4
        /*0064*/ 	.byte	0x02, 0x4a
	.zero		1
	.zero		1


	//----- nvinfo : EIATTR_EXIT_INSTR_OFFSETS
	.align		4
        /*0068*/ 	.byte	0x04, 0x1c
        /*006a*/ 	.short	(.L_31 - .L_30)


	//   ....[0]....
.L_30:
        /*006c*/ 	.word	0x000000d0


	//   ....[1]....
        /*0070*/ 	.word	0x00000440


	//----- nvinfo : EIATTR_CBANK_PARAM_SIZE
	.align		4
.L_31:
        /*0074*/ 	.byte	0x03, 0x19
        /*0076*/ 	.short	0x001c


	//----- nvinfo : EIATTR_PARAM_CBANK
	.align		4
        /*0078*/ 	.byte	0x04, 0x0a
        /*007a*/ 	.short	(.L_33 - .L_32)
	.align		4
.L_32:
        /*007c*/ 	.word	index@(.nv.constant0.add_bias)
        /*0080*/ 	.short	0x0380
        /*0082*/ 	.short	0x001c


	//----- nvinfo : EIATTR_SW_WAR
	.align		4
.L_33:
        /*0084*/ 	.byte	0x04, 0x36
        /*0086*/ 	.short	(.L_35 - .L_34)
.L_34:
        /*0088*/ 	.word	0x00000008
.L_35:


//--------------------- .nv.info.add_output       --------------------------
	.section	.nv.info.add_output,"",@"SHT_CUDA_INFO"
	.sectionflags	@""
	.align	4


	//----- nvinfo : EIATTR_CUDA_API_VERSION
	.align		4
        /*0000*/ 	.byte	0x04, 0x37
        /*0002*/ 	.short	(.L_37 - .L_36)
.L_36:
        /*0004*/ 	.word	0x00000082


	//----- nvinfo : EIATTR_KPARAM_INFO
	.align		4
.L_37:
        /*0008*/ 	.byte	0x04, 0x17
        /*000a*/ 	.short	(.L_39 - .L_38)
.L_38:
        /*000c*/ 	.word	0x00000000
        /*0010*/ 	.short	0x0004
        /*0012*/ 	.short	0x0018
        /*0014*/ 	.byte	0x00, 0xf0, 0x11, 0x00


	//----- nvinfo : EIATTR_KPARAM_INFO
	.align		4
.L_39:
        /*0018*/ 	.byte	0x04, 0x17
        /*001a*/ 	.short	(.L_41 - .L_40)
.L_40:
        /*001c*/ 	.word	0x00000000
        /*0020*/ 	.short	0x0003
        /*0022*/ 	.short	0x0014
        /*0024*/ 	.byte	0x00, 0xf0, 0x11, 0x00


	//----- nvinfo : EIATTR_KPARAM_INFO
	.align		4
.L_41:
        /*0028*/ 	.byte	0x04, 0x17
        /*002a*/ 	.short	(.L_43 - .L_42)
.L_42:
        /*002c*/ 	.word	0x00000000
        /*0030*/ 	.short	0x0002
        /*0032*/ 	.short	0x0010
        /*0034*/ 	.byte	0x00, 0xf0, 0x11, 0x00


	//----- nvinfo : EIATTR_KPARAM_INFO
	.align		4
.L_43:
        /*0038*/ 	.byte	0x04, 0x17
        /*003a*/ 	.short	(.L_45 - .L_44)
.L_44:
        /*003c*/ 	.word	0x00000000
        /*0040*/ 	.short	0x0001
        /*0042*/ 	.short	0x0008
        /*0044*/ 	.byte	0x00, 0xf5, 0x21, 0x00


	//----- nvinfo : EIATTR_KPARAM_INFO
	.align		4
.L_45:
        /*0048*/ 	.byte	0x04, 0x17
        /*004a*/ 	.short	(.L_47 - .L_46)
.L_46:
        /*004c*/ 	.word	0x00000000
        /*0050*/ 	.short	0x0000
        /*0052*/ 	.short	0x0000
        /*0054*/ 	.byte	0x00, 0xf5, 0x21, 0x00


	//----- nvinfo : EIATTR_SPARSE_MMA_MASK
	.align		4
.L_47:
        /*0058*/ 	.byte	0x03, 0x50
        /*005a*/ 	.short	0x0000


	//----- nvinfo : EIATTR_MAXREG_COUNT
	.align		4
        /*005c*/ 	.byte	0x03, 0x1b
        /*005e*/ 	.short	0x00ff


	//----- nvinfo : EIATTR_MERCURY_ISA_VERSION
	.align		4
        /*0060*/ 	.byte	0x03, 0x5f
        /*0062*/ 	.short	0x0101


	//----- nvinfo : EIATTR_VRC_CTA_INIT_COUNT
	.align		4
        /*0064*/ 	.byte	0x02, 0x4a
	.zero		1
	.zero		1


	//----- nvinfo : EIATTR_EXIT_INSTR_OFFSETS
	.align		4
        /*0068*/ 	.byte	0x04, 0x1c
        /*006a*/ 	.short	(.L_49 - .L_48)


	//   ....[0]....
.L_48:
        /*006c*/ 	.word	0x000000d0


	//   ....[1]....
        /*0070*/ 	.word	0x00000170


	//----- nvinfo : EIATTR_CBANK_PARAM_SIZE
	.align		4
.L_49:
        /*0074*/ 	.byte	0x03, 0x19
        /*0076*/ 	.short	0x001c


	//----- nvinfo : EIATTR_PARAM_CBANK
	.align		4
        /*0078*/ 	.byte	0x04, 0x0a
        /*007a*/ 	.short	(.L_51 - .L_50)
	.align		4
.L_50:
        /*007c*/ 	.word	index@(.nv.constant0.add_output)
        /*0080*/ 	.short	0x0380
        /*0082*/ 	.short	0x001c


	//----- nvinfo : EIATTR_SW_WAR
	.align		4
.L_51:
        /*0084*/ 	.byte	0x04, 0x36
        /*0086*/ 	.short	(.L_53 - .L_52)
.L_52:
        /*0088*/ 	.word	0x00000008
.L_53:


//--------------------- .nv.info.add_output_bias  --------------------------
	.section	.nv.info.add_output_bias,"",@"SHT_CUDA_INFO"
	.sectionflags	@""
	.align	4


	//----- nvinfo : EIATTR_CUDA_API_VERSION
	.align		4
        /*0000*/ 	.byte	0x04, 0x37
        /*0002*/ 	.short	(.L_55 - .L_54)
.L_54:
        /*0004*/ 	.word	0x00000082


	//----- nvinfo : EIATTR_KPARAM_INFO
	.align		4
.L_55:
        /*0008*/ 	.byte	0x04, 0x17
        /*000a*/ 	.short	(.L_57 - .L_56)
.L_56:
        /*000c*/ 	.word	0x00000000
        /*0010*/ 	.short	0x0005
        /*0012*/ 	.short	0x0020
        /*0014*/ 	.byte	0x00, 0xf0, 0x11, 0x00


	//----- nvinfo : EIATTR_KPARAM_INFO
	.align		4
.L_57:
        /*0018*/ 	.byte	0x04, 0x17
        /*001a*/ 	.short	(.L_59 - .L_58)
.L_58:
        /*001c*/ 	.word	0x00000000
        /*0020*/ 	.short	0x0004
        /*0022*/ 	.short	0x001c
        /*0024*/ 	.byte	0x00, 0xf0, 0x11, 0x00


	//----- nvinfo : EIATTR_KPARAM_INFO
	.align		4
.L_59:
        /*0028*/ 	.byte	0x04, 0x17
        /*002a*/ 	.short	(.L_61 - .L_60)
.L_60:
        /*002c*/ 	.word	0x00000000
        /*0030*/ 	.short	0x0003
        /*0032*/ 	.short	0x0018
        /*0034*/ 	.byte	0x00, 0xf0, 0x11, 0x00


	//----- nvinfo : EIATTR_KPARAM_INFO
	.align		4
.L_61:
        /*0038*/ 	.byte	0x04, 0x17
        /*003a*/ 	.short	(.L_63 - .L_62)
.L_62:
        /*003c*/ 	.word	0x00000000
        /*0040*/ 	.short	0x0002
        /*0042*/ 	.short	0x0010
        /*0044*/ 	.byte	0x00, 0xf5, 0x21, 0x00


	//----- nvinfo : EIATTR_KPARAM_INFO
	.align		4
.L_63:
        /*0048*/ 	.byte	0x04, 0x17
        /*004a*/ 	.short	(.L_65 - .L_64)
.L_64:
        /*004c*/ 	.word	0x00000000
        /*0050*/ 	.short	0x0001
        /*0052*/ 	.short	0x0008
        /*0054*/ 	.byte	0x00, 0xf5, 0x21, 0x00


	//----- nvinfo : EIATTR_KPARAM_INFO
	.align		4
.L_65:
        /*0058*/ 	.byte	0x04, 0x17
        /*005a*/ 	.short	(.L_67 - .L_66)
.L_66:
        /*005c*/ 	.word	0x00000000
        /*0060*/ 	.short	0x0000
        /*0062*/ 	.short	0x0000
        /*0064*/ 	.byte	0x00, 0xf5, 0x21, 0x00


	//----- nvinfo : EIATTR_SPARSE_MMA_MASK
	.align		4
.L_67:
        /*0068*/ 	.byte	0x03, 0x50
        /*006a*/ 	.short	0x0000


	//----- nvinfo : EIATTR_MAXREG_COUNT
	.align		4
        /*006c*/ 	.byte	0x03, 0x1b
        /*006e*/ 	.short	0x00ff


	//----- nvinfo : EIATTR_MERCURY_ISA_VERSION
	.align		4
        /*0070*/ 	.byte	0x03, 0x5f
        /*0072*/ 	.short	0x0101


	//----- nvinfo : EIATTR_VRC_CTA_INIT_COUNT
	.align		4
        /*0074*/ 	.byte	0x02, 0x4a
	.zero		1
	.zero		1


	//----- nvinfo : EIATTR_EXIT_INSTR_OFFSETS
	.align		4
        /*0078*/ 	.byte	0x04, 0x1c
        /*007a*/ 	.short	(.L_69 - .L_68)


	//   ....[0]....
.L_68:
        /*007c*/ 	.word	0x000000d0


	//   ....[1]....
        /*0080*/ 	.word	0x00000480


	//----- nvinfo : EIATTR_CBANK_PARAM_SIZE
	.align		4
.L_69:
        /*0084*/ 	.byte	0x03, 0x19
        /*0086*/ 	.short	0x0024


	//----- nvinfo : EIATTR_PARAM_CBANK
	.align		4
        /*0088*/ 	.byte	0x04, 0x0a
        /*008a*/ 	.short	(.L_71 - .L_70)
	.align		4
.L_70:
        /*008c*/ 	.word	index@(.nv.constant0.add_output_bias)
        /*0090*/ 	.short	0x0380
        /*0092*/ 	.short	0x0024


	//----- nvinfo : EIATTR_SW_WAR
	.align		4
.L_71:
        /*0094*/ 	.byte	0x04, 0x36
        /*0096*/ 	.short	(.L_73 - .L_72)
.L_72:
        /*0098*/ 	.word	0x00000008
.L_73:


//--------------------- .nv.callgraph             --------------------------
	.section	.nv.callgraph,"",@"SHT_CUDA_CALLGRAPH"
	.align	4
	.sectionentsize	8
	.align		4
        /*0000*/ 	.word	0x00000000
	.align		4
        /*0004*/ 	.word	0xffffffff
	.align		4
        /*0008*/ 	.word	0x00000000
	.align		4
        /*000c*/ 	.word	0xfffffffe
	.align		4
        /*0010*/ 	.word	0x00000000
	.align		4
        /*0014*/ 	.word	0xfffffffd
	.align		4
        /*0018*/ 	.word	0x00000000
	.align		4
        /*001c*/ 	.word	0xfffffffc


//--------------------- .text.add_bias            --------------------------
	.section	.text.add_bias,"ax",@progbits
	.align	128
        .global         add_bias
        .type           add_bias,@function
        .size           add_bias,(.L_x_3 - add_bias)
        .other          add_bias,@"STO_CUDA_ENTRY STV_DEFAULT"
add_bias:
.text.add_bias:
[----:B------:R-:W-:Y:S01]  /*0000*/  LDC R1, c[0x0][0x37c] ;  /* 0x0000df00ff017b82 */ /* 0x000fe20000000800 */
[----:B------:R-:W0:Y:S07]  /*0010*/  S2R R7, SR_TID.X ;  /* 0x0000000000077919 */ /* 0x000e2e0000002100 */
[----:B------:R-:W-:Y:S01]  /*0020*/  S2UR UR4, SR_CTAID.X ;  /* 0x00000000000479c3 */ /* 0x000fe20000002500 */
[----:B------:R-:W1:Y:S07]  /*0030*/  LDCU UR6, c[0x0][0x370] ;  /* 0x00006e00ff0677ac */ /* 0x000e6e0008000800 */
[----:B------:R-:W1:Y:S08]  /*0040*/  S2UR UR5, SR_CTAID.Y ;  /* 0x00000000000579c3 */ /* 0x000e700000002600 */
[----:B------:R-:W2:Y:S08]  /*0050*/  LDC.64 R2, c[0x0][0x390] ;  /* 0x0000e400ff027b82 */ /* 0x000eb00000000a00 */
[----:B------:R-:W0:Y:S08]  /*0060*/  LDC R0, c[0x0][0x360] ;  /* 0x0000d800ff007b82 */ /* 0x000e300000000800 */
[----:B------:R-:W3:Y:S01]  /*0070*/  LDC R5, c[0x0][0x398] ;  /* 0x0000e600ff057b82 */ /* 0x000ee20000000800 */
[----:B-1----:R-:W-:Y:S01]  /*0080*/  UIMAD UR4, UR5, UR6, UR4 ;  /* 0x00000006050472a4 */ /* 0x002fe2000f8e0204 */
[----:B--2---:R-:W-:-:S05]  /*0090*/  IMAD R2, R3, R2, RZ ;  /* 0x0000000203027224 */ /* 0x004fca00078e02ff */
[----:B0-----:R-:W-:Y:S02]  /*00a0*/  IMAD R0, R0, UR4, R7 ;  /* 0x0000000400007c24 */ /* 0x001fe4000f8e0207 */
[----:B---3--:R-:W-:-:S05]  /*00b0*/  IMAD R7, R2, R5, RZ ;  /* 0x0000000502077224 */ /* 0x008fca00078e02ff */
[----:B------:R-:W-:-:S13]  /*00c0*/  ISETP.GE.AND P0, PT, R0, R7, PT ;  /* 0x000000070000720c */ /* 0x000fda0003f06270 */
[----:B------:R-:W-:Y:S05]  /*00d0*/  @P0 EXIT ;  /* 0x000000000000094d */ /* 0x000fea0003800000 */
[----:B------:R-:W-:Y:S01]  /*00e0*/  IABS R9, R5 ;  /* 0x0000000500097213 */ /* 0x000fe20000000000 */
[----:B------:R-:W0:Y:S01]  /*00f0*/  LDCU.64 UR4, c[0x0][0x358] ;  /* 0x00006b00ff0477ac */ /* 0x000e220008000a00 */
[----:B------:R-:W-:Y:S02]  /*0100*/  IABS R10, R0 ;  /* 0x00000000000a7213 */ /* 0x000fe40000000000 */
[----:B------:R-:W1:Y:S08]  /*0110*/  I2F.RP R2, R9 ;  /* 0x0000000900027306 */ /* 0x000e700000209400 */
[----:B-1----:R-:W1:Y:S02]  /*0120*/  MUFU.RCP R2, R2 ;  /* 0x0000000200027308 */ /* 0x002e640000001000 */
[----:B-1----:R-:W-:Y:S01]  /*0130*/  VIADD R6, R2, 0xffffffe ;  /* 0x0ffffffe02067836 */ /* 0x002fe20000000000 */
[----:B------:R-:W-:-:S05]  /*0140*/  IABS R2, R3 ;  /* 0x0000000300027213 */ /* 0x000fca0000000000 */
[----:B------:R1:W2:Y:S08]  /*0150*/  F2I.FTZ.U32.TRUNC.NTZ R7, R6 ;  /* 0x0000000600077305 */ /* 0x0002b0000021f000 */
[----:B------:R-:W3:Y:S01]  /*0160*/  I2F.RP R8, R2 ;  /* 0x0000000200087306 */ /* 0x000ee20000209400 */
[----:B-1----:R-:W-:Y:S02]  /*0170*/  HFMA2 R6, -RZ, RZ, 0, 0 ;  /* 0x00000000ff067431 */ /* 0x002fe400000001ff */
[----:B--2---:R-:W-:-:S04]  /*0180*/  IMAD.MOV R4, RZ, RZ, -R7 ;  /* 0x000000ffff047224 */ /* 0x004fc800078e0a07 */
[----:B------:R-:W-:-:S04]  /*0190*/  IMAD R11, R4, R9, RZ ;  /* 0x00000009040b7224 */ /* 0x000fc800078e02ff */
[----:B------:R-:W-:Y:S01]  /*01a0*/  IMAD.HI.U32 R7, R7, R11, R6 ;  /* 0x0000000b07077227 */ /* 0x000fe200078e0006 */
[----:B---3--:R-:W1:Y:S05]  /*01b0*/  MUFU.RCP R8, R8 ;  /* 0x0000000800087308 */ /* 0x008e6a0000001000 */
[----:B------:R-:W-:-:S04]  /*01c0*/  IMAD.HI.U32 R4, R7, R10, RZ ;  /* 0x0000000a07047227 */ /* 0x000fc800078e00ff */
[----:B------:R-:W-:-:S04]  /*01d0*/  IMAD.MOV R6, RZ, RZ, -R4 ;  /* 0x000000ffff067224 */ /* 0x000fc800078e0a04 */
[----:B------:R-:W-:Y:S02]  /*01e0*/  IMAD R6, R9, R6, R10 ;  /* 0x0000000609067224 */ /* 0x000fe400078e020a */
[----:B-1----:R-:W-:-:S03]  /*01f0*/  VIADD R7, R8, 0xffffffe ;  /* 0x0ffffffe08077836 */ /* 0x002fc60000000000 */
[----:B------:R-:W-:-:S03]  /*0200*/  ISETP.GT.U32.AND P2, PT, R9, R6, PT ;  /* 0x000000060900720c */ /* 0x000fc60003f44070 */
[----:B------:R-:W1:Y:S10]  /*0210*/  F2I.FTZ.U32.TRUNC.NTZ R7, R7 ;  /* 0x0000000700077305 */ /* 0x000e74000021f000 */
[----:B------:R-:W-:-:S02]  /*0220*/  @!P2 IADD3 R6, PT, PT, R6, -R9, RZ ;  /* 0x800000090606a210 */ /* 0x000fc40007ffe0ff */
[----:B------:R-:W-:Y:S02]  /*0230*/  @!P2 IADD3 R4, PT, PT, R4, 0x1, RZ ;  /* 0x000000010404a810 */ /* 0x000fe40007ffe0ff */
[----:B------:R-:W-:Y:S02]  /*0240*/  ISETP.GE.U32.AND P0, PT, R6, R9, PT ;  /* 0x000000090600720c */ /* 0x000fe40003f06070 */
[----:B------:R-:W-:Y:S01]  /*0250*/  LOP3.LUT R6, R0, R5, RZ, 0x3c, !PT ;  /* 0x0000000500067212 */ /* 0x000fe200078e3cff */
[----:B-1----:R-:W-:Y:S01]  /*0260*/  IMAD.MOV R9, RZ, RZ, -R7 ;  /* 0x000000ffff097224 */ /* 0x002fe200078e0a07 */
[----:B------:R-:W-:Y:S02]  /*0270*/  ISETP.NE.AND P2, PT, R5, RZ, PT ;  /* 0x000000ff0500720c */ /* 0x000fe40003f45270 */
[----:B------:R-:W-:Y:S01]  /*0280*/  ISETP.GE.AND P1, PT, R6, RZ, PT ;  /* 0x000000ff0600720c */ /* 0x000fe20003f26270 */
[----:B------:R-:W-:-:S06]  /*0290*/  IMAD.MOV.U32 R6, RZ, RZ, RZ ;  /* 0x000000ffff067224 */ /* 0x000fcc00078e00ff */
[----:B------:R-:W-:-:S05]  /*02a0*/  @P0 VIADD R4, R4, 0x1 ;  /* 0x0000000104040836 */ /* 0x000fca0000000000 */
[----:B------:R-:W-:-:S04]  /*02b0*/  MOV R8, R4 ;  /* 0x0000000400087202 */ /* 0x000fc80000000f00 */
[----:B------:R-:W-:Y:S02]  /*02c0*/  @!P1 IADD3 R8, PT, PT, -R8, RZ, RZ ;  /* 0x000000ff08089210 */ /* 0x000fe40007ffe1ff */
[----:B------:R-:W-:Y:S01]  /*02d0*/  @!P2 LOP3.LUT R8, RZ, R5, RZ, 0x33, !PT ;  /* 0x00000005ff08a212 */ /* 0x000fe200078e33ff */
[----:B------:R-:W-:-:S03]  /*02e0*/  IMAD R5, R9, R2, RZ ;  /* 0x0000000209057224 */ /* 0x000fc600078e02ff */
[----:B------:R-:W-:Y:S01]  /*02f0*/  IABS R9, R8 ;  /* 0x0000000800097213 */ /* 0x000fe20000000000 */
[----:B------:R-:W-:Y:S01]  /*0300*/  IMAD.HI.U32 R6, R7, R5, R6 ;  /* 0x0000000507067227 */ /* 0x000fe200078e0006 */
[----:B------:R-:W-:Y:S01]  /*0310*/  ISETP.GE.AND P2, PT, R8, RZ, PT ;  /* 0x000000ff0800720c */ /* 0x000fe20003f46270 */
[----:B------:R-:W1:Y:S04]  /*0320*/  LDC.64 R4, c[0x0][0x380] ;  /* 0x0000e000ff047b82 */ /* 0x000e680000000a00 */
[----:B------:R-:W-:-:S05]  /*0330*/  IMAD.HI.U32 R6, R6, R9, RZ ;  /* 0x0000000906067227 */ /* 0x000fca00078e00ff */
[----:B------:R-:W-:-:S05]  /*0340*/  IADD3 R6, PT, PT, -R6, RZ, RZ ;  /* 0x000000ff06067210 */ /* 0x000fca0007ffe1ff */
[C---:B------:R-:W-:Y:S02]  /*0350*/  IMAD R9, R2.reuse, R6, R9 ;  /* 0x0000000602097224 */ /* 0x040fe400078e0209 */
[----:B------:R-:W2:Y:S03]  /*0360*/  LDC.64 R6, c[0x0][0x388] ;  /* 0x0000e200ff067b82 */ /* 0x000ea60000000a00 */
[----:B------:R-:W-:Y:S01]  /*0370*/  ISETP.GT.U32.AND P0, PT, R2, R9, PT ;  /* 0x000000090200720c */ /* 0x000fe20003f04070 */
[----:B-1----:R-:W-:-:S12]  /*0380*/  IMAD.WIDE R4, R0, 0x4, R4 ;  /* 0x0000000400047825 */ /* 0x002fd800078e0204 */
[----:B------:R-:W-:Y:S01]  /*0390*/  @!P0 IMAD.IADD R9, R9, 0x1, -R2 ;  /* 0x0000000109098824 */ /* 0x000fe200078e0a02 */
[----:B------:R-:W-:-:S04]  /*03a0*/  ISETP.NE.AND P0, PT, R3, RZ, PT ;  /* 0x000000ff0300720c */ /* 0x000fc80003f05270 */
[----:B------:R-:W-:-:S13]  /*03b0*/  ISETP.GT.U32.AND P1, PT, R2, R9, PT ;  /* 0x000000090200720c */ /* 0x000fda0003f24070 */
[----:B------:R-:W-:-:S05]  /*03c0*/  @!P1 IADD3 R9, PT, PT, R9, -R2, RZ ;  /* 0x8000000209099210 */ /* 0x000fca0007ffe0ff */
[----:B------:R-:W-:Y:S01]  /*03d0*/  @!P2 IMAD.MOV R9, RZ, RZ, -R9 ;  /* 0x000000ffff09a224 */ /* 0x000fe200078e0a09 */
[----:B------:R-:W-:-:S05]  /*03e0*/  @!P0 LOP3.LUT R9, RZ, R3, RZ, 0x33, !PT ;  /* 0x00000003ff098212 */ /* 0x000fca00078e33ff */
[----:B--2---:R-:W-:Y:S02]  /*03f0*/  IMAD.WIDE R2, R9, 0x4, R6 ;  /* 0x0000000409027825 */ /* 0x004fe400078e0206 */
[----:B0-----:R-:W2:Y:S04]  /*0400*/  LDG.E R7, desc[UR4][R4.64] ;  /* 0x0000000404077981 */ /* 0x001ea8000c1e1900 */
[----:B------:R-:W2:Y:S02]  /*0410*/  LDG.E R2, desc[UR4][R2.64] ;  /* 0x0000000402027981 */ /* 0x000ea4000c1e1900 */
[----:B--2---:R-:W-:-:S05]  /*0420*/  FADD R7, R2, R7 ;  /* 0x0000000702077221 */ /* 0x004fca0000000000 */
[----:B------:R-:W-:Y:S01]  /*0430*/  STG.E desc[UR4][R4.64], R7 ;  /* 0x0000000704007986 */ /* 0x000fe2000c101904 */
[----:B------:R-:W-:Y:S05]  /*0440*/  EXIT ;  /* 0x000000000000794d */ /* 0x000fea0003800000 */
.L_x_0:
[----:B------:R-:W-:-:S00]  /*0450*/  BRA `(.L_x_0) ;  /* 0xfffffffc00fc7947 */ /* 0x000fc0000383ffff */
[----:B------:R-:W-:-:S00]  /*0460*/  NOP ;  /* 0x0000000000007918 */ /* 0x000fc00000000000 */
        /* <DEDUP_REMOVED lines=9> */
.L_x_3:


//--------------------- .text.add_output          --------------------------
	.section	.text.add_output,"ax",@progbits
	.align	128
        .global         add_output
        .type           add_output,@function
        .size           add_output,(.L_x_4 - add_output)
        .other          add_output,@"STO_CUDA_ENTRY STV_DEFAULT"
add_output:
.text.add_output:
[----:B------:R-:W-:Y:S01]  /*0000*/  LDC R1, c[0x0][0x37c] ;  /* 0x0000df00ff017b82 */ /* 0x000fe20000000800 */
[----:B------:R-:W0:Y:S07]  /*0010*/  S2R R0, SR_TID.X ;  /* 0x0000000000007919 */ /* 0x000e2e0000002100 */
[----:B------:R-:W-:Y:S01]  /*0020*/  S2UR UR4, SR_CTAID.X ;  /* 0x00000000000479c3 */ /* 0x000fe20000002500 */
[----:B------:R-:W1:Y:S01]  /*0030*/  LDCU UR6, c[0x0][0x370] ;  /* 0x00006e00ff0677ac */ /* 0x000e620008000800 */
[----:B------:R-:W2:Y:S06]  /*0040*/  LDCU.64 UR8, c[0x0][0x390] ;  /* 0x00007200ff0877ac */ /* 0x000eac0008000a00 */
[----:B------:R-:W1:Y:S01]  /*0050*/  S2UR UR5, SR_CTAID.Y ;  /* 0x00000000000579c3 */ /* 0x000e620000002600 */
[----:B------:R-:W3:Y:S07]  /*0060*/  LDCU UR7, c[0x0][0x398] ;  /* 0x00007300ff0777ac */ /* 0x000eee0008000800 */
[----:B------:R-:W0:Y:S01]  /*0070*/  LDC R7, c[0x0][0x360] ;  /* 0x0000d800ff077b82 */ /* 0x000e220000000800 */
[----:B-1----:R-:W-:-:S02]  /*0080*/  UIMAD UR4, UR5, UR6, UR4 ;  /* 0x00000006050472a4 */ /* 0x002fc4000f8e0204 */
[----:B--2---:R-:W-:-:S04]  /*0090*/  UIMAD UR5, UR9, UR8, URZ ;  /* 0x00000008090572a4 */ /* 0x004fc8000f8e02ff */
[----:B---3--:R-:W-:Y:S01]  /*00a0*/  UIMAD UR5, UR5, UR7, URZ ;  /* 0x00000007050572a4 */ /* 0x008fe2000f8e02ff */
[----:B0-----:R-:W-:-:S05]  /*00b0*/  IMAD R7, R7, UR4, R0 ;  /* 0x0000000407077c24 */ /* 0x001fca000f8e0200 */
[----:B------:R-:W-:-:S13]  /*00c0*/  ISETP.GE.AND P0, PT, R7, UR5, PT ;  /* 0x0000000507007c0c */ /* 0x000fda000bf06270 */
[----:B------:R-:W-:Y:S05]  /*00d0*/  @P0 EXIT ;  /* 0x000000000000094d */ /* 0x000fea0003800000 */
[----:B------:R-:W0:Y:S01]  /*00e0*/  LDC.64 R2, c[0x0][0x388] ;  /* 0x0000e200ff027b82 */ /* 0x000e220000000a00 */
[----:B------:R-:W1:Y:S07]  /*00f0*/  LDCU.64 UR4, c[0x0][0x358] ;  /* 0x00006b00ff0477ac */ /* 0x000e6e0008000a00 */
[----:B------:R-:W2:Y:S01]  /*0100*/  LDC.64 R4, c[0x0][0x380] ;  /* 0x0000e000ff047b82 */ /* 0x000ea20000000a00 */
[----:B0-----:R-:W-:-:S06]  /*0110*/  IMAD.WIDE R2, R7, 0x4, R2 ;  /* 0x0000000407027825 */ /* 0x001fcc00078e0202 */
[----:B-1----:R-:W3:Y:S01]  /*0120*/  LDG.E R2, desc[UR4][R2.64] ;  /* 0x0000000402027981 */ /* 0x002ee2000c1e1900 */
[----:B--2---:R-:W-:-:S05]  /*0130*/  IMAD.WIDE R4, R7, 0x4, R4 ;  /* 0x0000000407047825 */ /* 0x004fca00078e0204 */
[----:B------:R-:W3:Y:S02]  /*0140*/  LDG.E R7, desc[UR4][R4.64] ;  /* 0x0000000404077981 */ /* 0x000ee4000c1e1900 */
[----:B---3--:R-:W-:-:S05]  /*0150*/  FADD R7, R2, R7 ;  /* 0x0000000702077221 */ /* 0x008fca0000000000 */
[----:B------:R-:W-:Y:S01]  /*0160*/  STG.E desc[UR4][R4.64], R7 ;  /* 0x0000000704007986 */ /* 0x000fe2000c101904 */
[----:B------:R-:W-:Y:S05]  /*0170*/  EXIT ;  /* 0x000000000000794d */ /* 0x000fea0003800000 */
.L_x_1:
        /* <DEDUP_REMOVED lines=16> */
.L_x_4:


//--------------------- .text.add_output_bias     --------------------------
	.section	.text.add_output_bias,"ax",@progbits
	.align	128
        .global         add_output_bias
        .type           add_output_bias,@function
        .size           add_output_bias,(.L_x_5 - add_output_bias)
        .other          add_output_bias,@"STO_CUDA_ENTRY STV_DEFAULT"
add_output_bias:
.text.add_output_bias:
        /* <DEDUP_REMOVED lines=51> */
[----:B------:R-:W-:-:S04]  /*0330*/  IMAD.HI.U32 R6, R6, R11, RZ ;  /* 0x0000000b06067227 */ /* 0x000fc800078e00ff */
[----:B------:R-:W2:Y:S01]  /*0340*/  LDC.64 R8, c[0x0][0x380] ;  /* 0x0000e000ff087b82 */ /* 0x000ea20000000a00 */
[----:B------:R-:W-:-:S05]  /*0350*/  IADD3 R6, PT, PT, -R6, RZ, RZ ;  /* 0x000000ff06067210 */ /* 0x000fca0007ffe1ff */
[C---:B------:R-:W-:Y:S02]  /*0360*/  IMAD R11, R2.reuse, R6, R11 ;  /* 0x00000006020b7224 */ /* 0x040fe400078e020b */
[----:B------:R-:W3:Y:S03]  /*0370*/  LDC.64 R6, c[0x0][0x390] ;  /* 0x0000e400ff067b82 */ /* 0x000ee60000000a00 */
[----:B------:R-:W-:-:S13]  /*0380*/  ISETP.GT.U32.AND P0, PT, R2, R11, PT ;  /* 0x0000000b0200720c */ /* 0x000fda0003f04070 */
[----:B------:R-:W-:Y:S01]  /*0390*/  @!P0 IMAD.IADD R11, R11, 0x1, -R2 ;  /* 0x000000010b0b8824 */ /* 0x000fe200078e0a02 */
[----:B------:R-:W-:-:S04]  /*03a0*/  ISETP.NE.AND P0, PT, R3, RZ, PT ;  /* 0x000000ff0300720c */ /* 0x000fc80003f05270 */
[----:B------:R-:W-:-:S13]  /*03b0*/  ISETP.GT.U32.AND P1, PT, R2, R11, PT ;  /* 0x0000000b0200720c */ /* 0x000fda0003f24070 */
[----:B------:R-:W-:-:S04]  /*03c0*/  @!P1 IADD3 R11, PT, PT, R11, -R2, RZ ;  /* 0x800000020b0b9210 */ /* 0x000fc80007ffe0ff */
[----:B------:R-:W-:Y:S02]  /*03d0*/  @!P2 IADD3 R11, PT, PT, -R11, RZ, RZ ;  /* 0x000000ff0b0ba210 */ /* 0x000fe40007ffe1ff */
[----:B------:R-:W-:Y:S01]  /*03e0*/  @!P0 LOP3.LUT R11, RZ, R3, RZ, 0x33, !PT ;  /* 0x00000003ff0b8212 */ /* 0x000fe200078e33ff */
[----:B-1----:R-:W-:-:S04]  /*03f0*/  IMAD.WIDE R2, R0, 0x4, R4 ;  /* 0x0000000400027825 */ /* 0x002fc800078e0204 */
[----:B---3--:R-:W-:Y:S02]  /*0400*/  IMAD.WIDE R4, R11, 0x4, R6 ;  /* 0x000000040b047825 */ /* 0x008fe400078e0206 */
[----:B0-----:R-:W3:Y:S02]  /*0410*/  LDG.E R2, desc[UR4][R2.64] ;  /* 0x0000000402027981 */ /* 0x001ee4000c1e1900 */
[----:B--2---:R-:W-:Y:S02]  /*0420*/  IMAD.WIDE R6, R0, 0x4, R8 ;  /* 0x0000000400067825 */ /* 0x004fe400078e0208 */
[----:B------:R-:W3:Y:S04]  /*0430*/  LDG.E R5, desc[UR4][R4.64] ;  /* 0x0000000404057981 */ /* 0x000ee8000c1e1900 */
[----:B------:R-:W2:Y:S01]  /*0440*/  LDG.E R9, desc[UR4][R6.64] ;  /* 0x0000000406097981 */ /* 0x000ea2000c1e1900 */
[----:B---3--:R-:W-:-:S04]  /*0450*/  FADD R0, R2, R5 ;  /* 0x0000000502007221 */ /* 0x008fc80000000000 */
[----:B--2---:R-:W-:-:S05]  /*0460*/  FADD R9, R0, R9 ;  /* 0x0000000900097221 */ /* 0x004fca0000000000 */
[----:B------:R-:W-:Y:S01]  /*0470*/  STG.E desc[UR4][R6.64], R9 ;  /* 0x0000000906007986 */ /* 0x000fe2000c101904 */
[----:B------:R-:W-:Y:S05]  /*0480*/  EXIT ;  /* 0x000000000000794d */ /* 0x000fea0003800000 */
.L_x_2:
        /* <DEDUP_REMOVED lines=15> */
.L_x_5:


//--------------------- .nv.shared.reserved.0     --------------------------
	.section	.nv.shared.reserved.0,"aw",@nobits
	.weak		__nv_reservedSMEM_offset_0_alias
	.size		__nv_reservedSMEM_offset_0_alias, 0, 64
	.other		__nv_reservedSMEM_offset_0_alias,@"STO_CUDA_RESERVED_SHARED STV_DEFAULT"
__nv_reservedSMEM_offset_0_alias:
	.zero		0
	.zero		64


//--------------------- .nv.constant0.add_bias    --------------------------
	.section	.nv.constant0.add_bias,"a",@progbits
	.sectionflags	@""
	.align	4
.nv.constant0.add_bias:
	.zero		924


//--------------------- .nv.constant0.add_output  --------------------------
	.section	.nv.constant0.add_output,"a",@progbits
	.sectionflags	@""
	.align	4
.nv.constant0.add_output:
	.zero		924


//--------------------- .nv.constant0.add_output_bias --------------------------
	.section	.nv.constant0.add_output_bias,"a",@progbits
	.sectionflags	@""
	.align	4
.nv.constant0.add_output_bias:
	.zero		932


//--------------------- SYMBOLS --------------------------

	.type		.nv.reservedSmem.offset0,@object
	.size		.nv.reservedSmem.offset0,0x4
